//
// Generated by NVIDIA NVVM Compiler
//
// Compiler Build ID: CL-36424714
// Cuda compilation tools, release 13.0, V13.0.88
// Based on NVVM 20.0.0
//

.version 9.0
.target sm_100
.address_size 64

	// .globl	_Z16par_is_symmetricPfPbi

.visible .entry _Z16par_is_symmetricPfPbi(
	.param .u64 .ptr .align 1 _Z16par_is_symmetricPfPbi_param_0,
	.param .u64 .ptr .align 1 _Z16par_is_symmetricPfPbi_param_1,
	.param .u32 _Z16par_is_symmetricPfPbi_param_2
)
{
	.reg .pred 	%p<4>;
	.reg .b16 	%rs<3>;
	.reg .b32 	%r<14>;
	.reg .b32 	%f<3>;
	.reg .b64 	%rd<9>;

	ld.param.u64 	%rd2, [_Z16par_is_symmetricPfPbi_param_0];
	ld.param.u64 	%rd3, [_Z16par_is_symmetricPfPbi_param_1];
	ld.param.u32 	%r3, [_Z16par_is_symmetricPfPbi_param_2];
	cvta.to.global.u64 	%rd1, %rd3;
	ld.global.u8 	%rs1, [%rd1];
	setp.eq.s16 	%p1, %rs1, 0;
	@%p1 bra 	$L__BB0_4;
	mov.u32 	%r4, %ctaid.x;
	mov.u32 	%r5, %ntid.x;
	mov.u32 	%r6, %tid.x;
	mad.lo.s32 	%r1, %r4, %r5, %r6;
	mov.u32 	%r7, %ctaid.y;
	mov.u32 	%r8, %ntid.y;
	mov.u32 	%r9, %tid.y;
	mad.lo.s32 	%r10, %r7, %r8, %r9;
	max.s32 	%r11, %r1, %r10;
	setp.ge.s32 	%p2, %r11, %r3;
	@%p2 bra 	$L__BB0_4;
	cvta.to.global.u64 	%rd4, %rd2;
	mad.lo.s32 	%r12, %r3, %r10, %r1;
	mul.wide.s32 	%rd5, %r12, 4;
	add.s64 	%rd6, %rd4, %rd5;
	ld.global.f32 	%f1, [%rd6];
	mad.lo.s32 	%r13, %r3, %r1, %r10;
	mul.wide.s32 	%rd7, %r13, 4;
	add.s64 	%rd8, %rd4, %rd7;
	ld.global.f32 	%f2, [%rd8];
	setp.eq.f32 	%p3, %f1, %f2;
	@%p3 bra 	$L__BB0_4;
	mov.b16 	%rs2, 0;
	st.global.u8 	[%rd1], %rs2;
$L__BB0_4:
	ret;

}


// ===== COMPILED SASS (sm_100) =====

	.target	sm_100

	.elftype	@"ET_EXEC"


//--------------------- .note.nv.tkinfo           --------------------------
	.section	.note.nv.tkinfo,"",@"SHT_NOTE"
	.sectionflags	@"SHF_NOTE_NV_TKINFO"
	.tkinfo
        /*0018*/ 	.word	0x00000002
        /*0030*/ 	.string	""
        /*0030*/ 	.string	"ptxas"
        /*0030*/ 	.string	"Cuda compilation tools, release 13.0, V13.0.88"
        /*0030*/ 	.string	"Build cuda_13.0.r13.0/compiler.36424714_0"
        /*0030*/ 	.string	"-arch sm_100 -m 64 "



//--------------------- .note.nv.cuinfo           --------------------------
	.section	.note.nv.cuinfo,"",@"SHT_NOTE"
	.sectionflags	@"SHF_NOTE_NV_CUINFO"
        /*0018*/ 	.short	0x0002
        /*001a*/ 	.short	0x0064
        /*001c*/ 	.short	0x0082
	.zero		2


//--------------------- .nv.info                  --------------------------
	.section	.nv.info,"",@"SHT_CUDA_INFO"
	.align	4


	//----- nvinfo : EIATTR_REGCOUNT
	.align		4
        /*0000*/ 	.byte	0x04, 0x2f
        /*0002*/ 	.short	(.L_1 - .L_0)
	.align		4
.L_0:
        /*0004*/ 	.word	index@(_Z16par_is_symmetricPfPbi)
        /*0008*/ 	.word	0x0000000e


	//----- nvinfo : EIATTR_FRAME_SIZE
	.align		4
.L_1:
        /*000c*/ 	.byte	0x04, 0x11
        /*000e*/ 	.short	(.L_3 - .L_2)
	.align		4
.L_2:
        /*0010*/ 	.word	index@(_Z16par_is_symmetricPfPbi)
        /*0014*/ 	.word	0x00000000


	//----- nvinfo : EIATTR_MIN_STACK_SIZE
	.align		4
.L_3:
        /*0018*/ 	.byte	0x04, 0x12
        /*001a*/ 	.short	(.L_5 - .L_4)
	.align		4
.L_4:
        /*001c*/ 	.word	index@(_Z16par_is_symmetricPfPbi)
        /*0020*/ 	.word	0x00000000
.L_5:


//--------------------- .nv.compat                --------------------------
	.section	.nv.compat,"",@"SHT_CUDA_COMPAT_INFO"
	.align	4
        /*0000*/ 	.byte	0x02, 0x09, 0x00, 0x00, 0x02, 0x02, 0x01, 0x00, 0x02, 0x05, 0x05, 0x00, 0x03, 0x07, 0x01, 0x01
        /*0010*/ 	.byte	0x02, 0x03, 0x00, 0x00, 0x02, 0x06, 0x01, 0x00, 0x04, 0x0b, 0x08, 0x00, 0x09, 0x00, 0x00, 0x00
        /*0020*/ 	.byte	0x00, 0x00, 0x00, 0x00


//--------------------- .nv.info._Z16par_is_symmetricPfPbi --------------------------
	.section	.nv.info._Z16par_is_symmetricPfPbi,"",@"SHT_CUDA_INFO"
	.sectionflags	@""
	.align	4


	//----- nvinfo : EIATTR_CUDA_API_VERSION
	.align		4
        /*0000*/ 	.byte	0x04, 0x37
        /*0002*/ 	.short	(.L_7 - .L_6)
.L_6:
        /*0004*/ 	.word	0x00000082


	//----- nvinfo : EIATTR_KPARAM_INFO
	.align		4
.L_7:
        /*0008*/ 	.byte	0x04, 0x17
        /*000a*/ 	.short	(.L_9 - .L_8)
.L_8:
        /*000c*/ 	.word	0x00000000
        /*0010*/ 	.short	0x0002
        /*0012*/ 	.short	0x0010
        /*0014*/ 	.byte	0x00, 0xf0, 0x11, 0x00


	//----- nvinfo : EIATTR_KPARAM_INFO
	.align		4
.L_9:
        /*0018*/ 	.byte	0x04, 0x17
        /*001a*/ 	.short	(.L_11 - .L_10)
.L_10:
        /*001c*/ 	.word	0x00000000
        /*0020*/ 	.short	0x0001
        /*0022*/ 	.short	0x0008
        /*0024*/ 	.byte	0x00, 0xf5, 0x21, 0x00


	//----- nvinfo : EIATTR_KPARAM_INFO
	.align		4
.L_11:
        /*0028*/ 	.byte	0x04, 0x17
        /*002a*/ 	.short	(.L_13 - .L_12)
.L_12:
        /*002c*/ 	.word	0x00000000
        /*0030*/ 	.short	0x0000
        /*0032*/ 	.short	0x0000
        /*0034*/ 	.byte	0x00, 0xf5, 0x21, 0x00


	//----- nvinfo : EIATTR_SPARSE_MMA_MASK
	.align		4
.L_13:
        /*0038*/ 	.byte	0x03, 0x50
        /*003a*/ 	.short	0x0000


	//----- nvinfo : EIATTR_MAXREG_COUNT
	.align		4
        /*003c*/ 	.byte	0x03, 0x1b
        /*003e*/ 	.short	0x00ff


	//----- nvinfo : EIATTR_MERCURY_ISA_VERSION
	.align		4
        /*0040*/ 	.byte	0x03, 0x5f
        /*0042*/ 	.short	0x0101


	//----- nvinfo : EIATTR_VRC_CTA_INIT_COUNT
	.align		4
        /*0044*/ 	.byte	0x02, 0x4a
	.zero		1
	.zero		1


	//----- nvinfo : EIATTR_EXIT_INSTR_OFFSETS
	.align		4
        /*0048*/ 	.byte	0x04, 0x1c
        /*004a*/ 	.short	(.L_15 - .L_14)


	//   ....[0]....
.L_14:
        /*004c*/ 	.word	0x00000050


	//   ....[1]....
        /*0050*/ 	.word	0x00000110


	//   ....[2]....
        /*0054*/ 	.word	0x000001a0


	//   ....[3]....
        /*0058*/ 	.word	0x000001c0


	//----- nvinfo : EIATTR_CBANK_PARAM_SIZE
	.align		4
.L_15:
        /*005c*/ 	.byte	0x03, 0x19
        /*005e*/ 	.short	0x0014


	//----- nvinfo : EIATTR_PARAM_CBANK
	.align		4
        /*0060*/ 	.byte	0x04, 0x0a
        /*0062*/ 	.short	(.L_17 - .L_16)
	.align		4
.L_16:
        /*0064*/ 	.word	index@(.nv.constant0._Z16par_is_symmetricPfPbi)
        /*0068*/ 	.short	0x0380
        /*006a*/ 	.short	0x0014


	//----- nvinfo : EIATTR_SW_WAR
	.align		4
.L_17:
        /*006c*/ 	.byte	0x04, 0x36
        /*006e*/ 	.short	(.L_19 - .L_18)
.L_18:
        /*0070*/ 	.word	0x00000008
.L_19:


//--------------------- .nv.callgraph             --------------------------
	.section	.nv.callgraph,"",@"SHT_CUDA_CALLGRAPH"
	.align	4
	.sectionentsize	8
	.align		4
        /*0000*/ 	.word	0x00000000
	.align		4
        /*0004*/ 	.word	0xffffffff
	.align		4
        /*0008*/ 	.word	0x00000000
	.align		4
        /*000c*/ 	.word	0xfffffffe
	.align		4
        /*0010*/ 	.word	0x00000000
	.align		4
        /*0014*/ 	.word	0xfffffffd
	.align		4
        /*0018*/ 	.word	0x00000000
	.align		4
        /*001c*/ 	.word	0xfffffffc


//--------------------- .text._Z16par_is_symmetricPfPbi --------------------------
	.section	.text._Z16par_is_symmetricPfPbi,"ax",@progbits
	.align	128
        .global         _Z16par_is_symmetricPfPbi
        .type           _Z16par_is_symmetricPfPbi,@function
        .size           _Z16par_is_symmetricPfPbi,(.L_x_1 - _Z16par_is_symmetricPfPbi)
        .other          _Z16par_is_symmetricPfPbi,@"STO_CUDA_ENTRY STV_DEFAULT"
_Z16par_is_symmetricPfPbi:
.text._Z16par_is_symmetricPfPbi:
[----:B------:R-:W-:Y:S08]  /*0000*/  LDC R1, c[0x0][0x37c] ;  /* 0x0000df00ff017b82 */ /* 0x000ff00000000800 */
[----:B------:R-:W0:Y:S01]  /*0010*/  LDC.64 R10, c[0x0][0x388] ;  /* 0x0000e200ff0a7b82 */ /* 0x000e220000000a00 */
[----:B------:R-:W0:Y:S02]  /*0020*/  LDCU.64 UR4, c[0x0][0x358] ;  /* 0x00006b00ff0477ac */ /* 0x000e240008000a00 */
[----:B0-----:R-:W2:Y:S02]  /*0030*/  LDG.E.U8 R0, desc[UR4][R10.64] ;  /* 0x000000040a007981 */ /* 0x001ea4000c1e1100 */
[----:B--2---:R-:W-:-:S13]  /*0040*/  ISETP.NE.AND P0, PT, R0, RZ, PT ;  /* 0x000000ff0000720c */ /* 0x004fda0003f05270 */
[----:B------:R-:W-:Y:S05]  /*0050*/  @!P0 EXIT ;  /* 0x000000000000894d */ /* 0x000fea0003800000 */
[----:B------:R-:W0:Y:S01]  /*0060*/  S2R R3, SR_TID.X ;  /* 0x0000000000037919 */ /* 0x000e220000002100 */
[----:B------:R-:W0:Y:S01]  /*0070*/  S2UR UR6, SR_CTAID.X ;  /* 0x00000000000679c3 */ /* 0x000e220000002500 */
[----:B------:R-:W1:Y:S01]  /*0080*/  LDCU UR8, c[0x0][0x390] ;  /* 0x00007200ff0877ac */ /* 0x000e620008000800 */
[----:B------:R-:W2:Y:S06]  /*0090*/  S2R R5, SR_TID.Y ;  /* 0x0000000000057919 */ /* 0x000eac0000002200 */
[----:B------:R-:W0:Y:S08]  /*00a0*/  LDC R0, c[0x0][0x360] ;  /* 0x0000d800ff007b82 */ /* 0x000e300000000800 */
[----:B------:R-:W2:Y:S08]  /*00b0*/  S2UR UR7, SR_CTAID.Y ;  /* 0x00000000000779c3 */ /* 0x000eb00000002600 */
[----:B------:R-:W2:Y:S01]  /*00c0*/  LDC R2, c[0x0][0x364] ;  /* 0x0000d900ff027b82 */ /* 0x000ea20000000800 */
[----:B0-----:R-:W-:-:S02]  /*00d0*/  IMAD R0, R0, UR6, R3 ;  /* 0x0000000600007c24 */ /* 0x001fc4000f8e0203 */
[----:B--2---:R-:W-:-:S05]  /*00e0*/  IMAD R3, R2, UR7, R5 ;  /* 0x0000000702037c24 */ /* 0x004fca000f8e0205 */
[----:B------:R-:W-:-:S04]  /*00f0*/  VIMNMX R2, PT, PT, R0, R3, !PT ;  /* 0x0000000300027248 */ /* 0x000fc80007fe0100 */
[----:B-1----:R-:W-:-:S13]  /*0100*/  ISETP.GE.AND P0, PT, R2, UR8, PT ;  /* 0x0000000802007c0c */ /* 0x002fda000bf06270 */
[----:B------:R-:W-:Y:S05]  /*0110*/  @P0 EXIT ;  /* 0x000000000000094d */ /* 0x000fea0003800000 */
[----:B------:R-:W0:Y:S01]  /*0120*/  LDC.64 R4, c[0x0][0x380] ;  /* 0x0000e000ff047b82 */ /* 0x000e220000000a00 */
[----:B------:R-:W-:Y:S02]  /*0130*/  IMAD R7, R3, UR8, R0 ;  /* 0x0000000803077c24 */ /* 0x000fe4000f8e0200 */
[----:B------:R-:W-:Y:S02]  /*0140*/  IMAD R9, R0, UR8, R3 ;  /* 0x0000000800097c24 */ /* 0x000fe4000f8e0203 */
[----:B0-----:R-:W-:-:S04]  /*0150*/  IMAD.WIDE R2, R7, 0x4, R4 ;  /* 0x0000000407027825 */ /* 0x001fc800078e0204 */
[----:B------:R-:W-:Y:S02]  /*0160*/  IMAD.WIDE R4, R9, 0x4, R4 ;  /* 0x0000000409047825 */ /* 0x000fe400078e0204 */
[----:B------:R-:W2:Y:S04]  /*0170*/  LDG.E R2, desc[UR4][R2.64] ;  /* 0x0000000402027981 */ /* 0x000ea8000c1e1900 */
[----:B------:R-:W2:Y:S02]  /*0180*/  LDG.E R5, desc[UR4][R4.64] ;  /* 0x0000000404057981 */ /* 0x000ea4000c1e1900 */
[----:B--2---:R-:W-:-:S13]  /*0190*/  FSETP.NEU.AND P0, PT, R2, R5, PT ;  /* 0x000000050200720b */ /* 0x004fda0003f0d000 */
[----:B------:R-:W-:Y:S05]  /*01a0*/  @!P0 EXIT ;  /* 0x000000000000894d */ /* 0x000fea0003800000 */
[----:B------:R-:W-:Y:S01]  /*01b0*/  STG.E.U8 desc[UR4][R10.64], RZ ;  /* 0x000000ff0a007986 */ /* 0x000fe2000c101104 */
[----:B------:R-:W-:Y:S05]  /*01c0*/  EXIT ;  /* 0x000000000000794d */ /* 0x000fea0003800000 */
.L_x_0:
[----:B------:R-:W-:-:S00]  /*01d0*/  BRA `(.L_x_0) ;  /* 0xfffffffc00fc7947 */ /* 0x000fc0000383ffff */
[----:B------:R-:W-:-:S00]  /*01e0*/  NOP ;  /* 0x0000000000007918 */ /* 0x000fc00000000000 */
        /* <DEDUP_REMOVED lines=9> */
.L_x_1:


//--------------------- .nv.shared.reserved.0     --------------------------
	.section	.nv.shared.reserved.0,"aw",@nobits
	.weak		__nv_reservedSMEM_offset_0_alias
	.size		__nv_reservedSMEM_offset_0_alias, 0, 64
	.other		__nv_reservedSMEM_offset_0_alias,@"STO_CUDA_RESERVED_SHARED STV_DEFAULT"
__nv_reservedSMEM_offset_0_alias:
	.zero		0
	.zero		64


//--------------------- .nv.constant0._Z16par_is_symmetricPfPbi --------------------------
	.section	.nv.constant0._Z16par_is_symmetricPfPbi,"a",@progbits
	.sectionflags	@""
	.align	4
.nv.constant0._Z16par_is_symmetricPfPbi:
	.zero		916


//--------------------- SYMBOLS --------------------------

	.type		.nv.reservedSmem.offset0,@object
	.size		.nv.reservedSmem.offset0,0x4
